//
// Generated by NVIDIA NVVM Compiler
//
// Compiler Build ID: CL-36424714
// Cuda compilation tools, release 13.0, V13.0.88
// Based on NVVM 20.0.0
//

.version 9.0
.target sm_100
.address_size 64

	// .globl	_Z10HelloWorldv
.extern .func  (.param .b32 func_retval0) vprintf
(
	.param .b64 vprintf_param_0,
	.param .b64 vprintf_param_1
)
;
.global .align 1 .b8 $str[15] = {104, 101, 108, 108, 111, 44, 32, 37, 100, 44, 32, 37, 100, 10};

.visible .entry _Z10HelloWorldv()
{
	.local .align 8 .b8 	__local_depot0[8];
	.reg .b64 	%SP;
	.reg .b64 	%SPL;
	.reg .b32 	%r<5>;
	.reg .b64 	%rd<5>;

	mov.u64 	%SPL, __local_depot0;
	cvta.local.u64 	%SP, %SPL;
	add.u64 	%rd1, %SP, 0;
	add.u64 	%rd2, %SPL, 0;
	mov.u32 	%r1, %ctaid.x;
	mov.u32 	%r2, %tid.x;
	st.local.v2.u32 	[%rd2], {%r1, %r2};
	mov.u64 	%rd3, $str;
	cvta.global.u64 	%rd4, %rd3;
	{ // callseq 0, 0
	.param .b64 param0;
	st.param.b64 	[param0], %rd4;
	.param .b64 param1;
	st.param.b64 	[param1], %rd1;
	.param .b32 retval0;
	call.uni (retval0), 
	vprintf, 
	(
	param0, 
	param1
	);
	ld.param.b32 	%r3, [retval0];
	} // callseq 0
	ret;

}


// ===== COMPILED SASS (sm_100) =====

	.target	sm_100

	.elftype	@"ET_EXEC"


//--------------------- .note.nv.tkinfo           --------------------------
	.section	.note.nv.tkinfo,"",@"SHT_NOTE"
	.sectionflags	@"SHF_NOTE_NV_TKINFO"
	.tkinfo
        /*0018*/ 	.word	0x00000002
        /*0030*/ 	.string	""
        /*0030*/ 	.string	"ptxas"
        /*0030*/ 	.string	"Cuda compilation tools, release 13.0, V13.0.88"
        /*0030*/ 	.string	"Build cuda_13.0.r13.0/compiler.36424714_0"
        /*0030*/ 	.string	"-arch sm_100 -m 64 "



//--------------------- .note.nv.cuinfo           --------------------------
	.section	.note.nv.cuinfo,"",@"SHT_NOTE"
	.sectionflags	@"SHF_NOTE_NV_CUINFO"
        /*0018*/ 	.short	0x0002
        /*001a*/ 	.short	0x0064
        /*001c*/ 	.short	0x0082
	.zero		2


//--------------------- .nv.info                  --------------------------
	.section	.nv.info,"",@"SHT_CUDA_INFO"
	.align	4


	//----- nvinfo : EIATTR_REGCOUNT
	.align		4
        /*0000*/ 	.byte	0x04, 0x2f
        /*0002*/ 	.short	(.L_2 - .L_1)
	.align		4
.L_1:
        /*0004*/ 	.word	index@(_Z10HelloWorldv)
        /*0008*/ 	.word	0x00000018


	//----- nvinfo : EIATTR_FRAME_SIZE
	.align		4
.L_2:
        /*000c*/ 	.byte	0x04, 0x11
        /*000e*/ 	.short	(.L_4 - .L_3)
	.align		4
.L_3:
        /*0010*/ 	.word	index@(_Z10HelloWorldv)
        /*0014*/ 	.word	0x00000008


	//----- nvinfo : EIATTR_MIN_STACK_SIZE
	.align		4
.L_4:
        /*0018*/ 	.byte	0x04, 0x12
        /*001a*/ 	.short	(.L_6 - .L_5)
	.align		4
.L_5:
        /*001c*/ 	.word	index@(_Z10HelloWorldv)
        /*0020*/ 	.word	0x00000008
.L_6:


//--------------------- .nv.compat                --------------------------
	.section	.nv.compat,"",@"SHT_CUDA_COMPAT_INFO"
	.align	4
        /*0000*/ 	.byte	0x02, 0x09, 0x00, 0x00, 0x02, 0x02, 0x01, 0x00, 0x02, 0x05, 0x05, 0x00, 0x03, 0x07, 0x01, 0x01
        /*0010*/ 	.byte	0x02, 0x03, 0x00, 0x00, 0x02, 0x06, 0x01, 0x00, 0x04, 0x0b, 0x08, 0x00, 0x09, 0x00, 0x00, 0x00
        /*0020*/ 	.byte	0x00, 0x00, 0x00, 0x00


//--------------------- .nv.info._Z10HelloWorldv  --------------------------
	.section	.nv.info._Z10HelloWorldv,"",@"SHT_CUDA_INFO"
	.sectionflags	@""
	.align	4


	//----- nvinfo : EIATTR_CUDA_API_VERSION
	.align		4
        /*0000*/ 	.byte	0x04, 0x37
        /*0002*/ 	.short	(.L_8 - .L_7)
.L_7:
        /*0004*/ 	.word	0x00000082


	//----- nvinfo : EIATTR_SPARSE_MMA_MASK
	.align		4
.L_8:
        /*0008*/ 	.byte	0x03, 0x50
        /*000a*/ 	.short	0x0000


	//----- nvinfo : EIATTR_MAXREG_COUNT
	.align		4
        /*000c*/ 	.byte	0x03, 0x1b
        /*000e*/ 	.short	0x00ff


	//----- nvinfo : EIATTR_EXTERNS
	.align		4
        /*0010*/ 	.byte	0x04, 0x0f
        /*0012*/ 	.short	(.L_10 - .L_9)


	//   ....[0]....
	.align		4
.L_9:
        /*0014*/ 	.word	index@(vprintf)


	//----- nvinfo : EIATTR_MERCURY_ISA_VERSION
	.align		4
.L_10:
        /*0018*/ 	.byte	0x03, 0x5f
        /*001a*/ 	.short	0x0101


	//----- nvinfo : EIATTR_VRC_CTA_INIT_COUNT
	.align		4
        /*001c*/ 	.byte	0x02, 0x4a
	.zero		1
	.zero		1


	//----- nvinfo : EIATTR_SYSCALL_OFFSETS
	.align		4
        /*0020*/ 	.byte	0x04, 0x46
        /*0022*/ 	.short	(.L_12 - .L_11)


	//   ....[0]....
.L_11:
        /*0024*/ 	.word	0x000000f0


	//----- nvinfo : EIATTR_EXIT_INSTR_OFFSETS
	.align		4
.L_12:
        /*0028*/ 	.byte	0x04, 0x1c
        /*002a*/ 	.short	(.L_14 - .L_13)


	//   ....[0]....
.L_13:
        /*002c*/ 	.word	0x00000100


	//----- nvinfo : EIATTR_SW_WAR
	.align		4
.L_14:
        /*0030*/ 	.byte	0x04, 0x36
        /*0032*/ 	.short	(.L_16 - .L_15)
.L_15:
        /*0034*/ 	.word	0x00000008
.L_16:


//--------------------- .nv.callgraph             --------------------------
	.section	.nv.callgraph,"",@"SHT_CUDA_CALLGRAPH"
	.align	4
	.sectionentsize	8
	.align		4
        /*0000*/ 	.word	0x00000000
	.align		4
        /*0004*/ 	.word	0xffffffff
	.align		4
        /*0008*/ 	.word	index@(_Z10HelloWorldv)
	.align		4
        /*000c*/ 	.word	index@(vprintf)
	.align		4
        /*0010*/ 	.word	0x00000000
	.align		4
        /*0014*/ 	.word	0xfffffffe
	.align		4
        /*0018*/ 	.word	0x00000000
	.align		4
        /*001c*/ 	.word	0xfffffffd
	.align		4
        /*0020*/ 	.word	0x00000000
	.align		4
        /*0024*/ 	.word	0xfffffffc


//--------------------- .nv.constant4             --------------------------
	.section	.nv.constant4,"a",@progbits
	.align	8
	.align		8
.nv.constant4:
        /*0000*/ 	.dword	vprintf
	.align		8
        /*0008*/ 	.dword	$str


//--------------------- .text._Z10HelloWorldv     --------------------------
	.section	.text._Z10HelloWorldv,"ax",@progbits
	.align	128
        .global         _Z10HelloWorldv
        .type           _Z10HelloWorldv,@function
        .size           _Z10HelloWorldv,(.L_x_2 - _Z10HelloWorldv)
        .other          _Z10HelloWorldv,@"STO_CUDA_ENTRY STV_DEFAULT"
_Z10HelloWorldv:
.text._Z10HelloWorldv:
[----:B------:R-:W0:Y:S01]  /*0000*/  LDC R1, c[0x0][0x37c] ;  /* 0x0000df00ff017b82 */ /* 0x000e220000000800 */
[----:B------:R-:W1:Y:S01]  /*0010*/  S2R R8, SR_CTAID.X ;  /* 0x0000000000087919 */ /* 0x000e620000002500 */
[----:B0-----:R-:W-:Y:S01]  /*0020*/  VIADD R1, R1, 0xfffffff8 ;  /* 0xfffffff801017836 */ /* 0x001fe20000000000 */
[----:B------:R-:W-:Y:S01]  /*0030*/  MOV R0, 0x0 ;  /* 0x0000000000007802 */ /* 0x000fe20000000f00 */
[----:B------:R-:W0:Y:S01]  /*0040*/  LDCU UR4, c[0x0][0x2f8] ;  /* 0x00005f00ff0477ac */ /* 0x000e220008000800 */
[----:B------:R-:W1:Y:S03]  /*0050*/  S2R R9, SR_TID.X ;  /* 0x0000000000097919 */ /* 0x000e660000002100 */
[----:B------:R2:W3:Y:S01]  /*0060*/  LDC.64 R2, c[0x4][R0] ;  /* 0x0100000000027b82 */ /* 0x0004e20000000a00 */
[----:B------:R-:W4:Y:S01]  /*0070*/  LDCU.64 UR6, c[0x4][0x8] ;  /* 0x01000100ff0677ac */ /* 0x000f220008000a00 */
[----:B------:R-:W5:Y:S01]  /*0080*/  LDCU UR5, c[0x0][0x2fc] ;  /* 0x00005f80ff0577ac */ /* 0x000f620008000800 */
[----:B0-----:R-:W-:Y:S01]  /*0090*/  IADD3 R6, P0, PT, R1, UR4, RZ ;  /* 0x0000000401067c10 */ /* 0x001fe2000ff1e0ff */
[----:B----4-:R-:W-:Y:S01]  /*00a0*/  IMAD.U32 R4, RZ, RZ, UR6 ;  /* 0x00000006ff047e24 */ /* 0x010fe2000f8e00ff */
[----:B------:R-:W-:-:S03]  /*00b0*/  MOV R5, UR7 ;  /* 0x0000000700057c02 */ /* 0x000fc60008000f00 */
[----:B-----5:R-:W-:Y:S01]  /*00c0*/  IMAD.X R7, RZ, RZ, UR5, P0 ;  /* 0x00000005ff077e24 */ /* 0x020fe200080e06ff */
[----:B-1----:R2:W-:Y:S07]  /*00d0*/  STL.64 [R1], R8 ;  /* 0x0000000801007387 */ /* 0x0025ee0000100a00 */
[----:B------:R-:W-:-:S07]  /*00e0*/  LEPC R20, `(.L_x_0) ;  /* 0x000000001014794e */ /* 0x000fce0000000000 */
[----:B--23--:R-:W-:Y:S05]  /*00f0*/  CALL.ABS.NOINC R2 ;  /* 0x0000000002007343 */ /* 0x00cfea0003c00000 */
.L_x_0:
[----:B------:R-:W-:Y:S05]  /*0100*/  EXIT ;  /* 0x000000000000794d */ /* 0x000fea0003800000 */
.L_x_1:
[----:B------:R-:W-:-:S00]  /*0110*/  BRA `(.L_x_1) ;  /* 0xfffffffc00fc7947 */ /* 0x000fc0000383ffff */
[----:B------:R-:W-:-:S00]  /*0120*/  NOP ;  /* 0x0000000000007918 */ /* 0x000fc00000000000 */
        /* <DEDUP_REMOVED lines=13> */
.L_x_2:


//--------------------- .nv.global.init           --------------------------
	.section	.nv.global.init,"aw",@progbits
.nv.global.init:
	.type		$str,@object
	.size		$str,(.L_0 - $str)
$str:
        /*0000*/ 	.byte	0x68, 0x65, 0x6c, 0x6c, 0x6f, 0x2c, 0x20, 0x25, 0x64, 0x2c, 0x20, 0x25, 0x64, 0x0a, 0x00
.L_0:


//--------------------- .nv.shared.reserved.0     --------------------------
	.section	.nv.shared.reserved.0,"aw",@nobits
	.weak		__nv_reservedSMEM_offset_0_alias
	.size		__nv_reservedSMEM_offset_0_alias, 0, 64
	.other		__nv_reservedSMEM_offset_0_alias,@"STO_CUDA_RESERVED_SHARED STV_DEFAULT"
__nv_reservedSMEM_offset_0_alias:
	.zero		0
	.zero		64


//--------------------- .nv.constant0._Z10HelloWorldv --------------------------
	.section	.nv.constant0._Z10HelloWorldv,"a",@progbits
	.sectionflags	@""
	.align	4
.nv.constant0._Z10HelloWorldv:
	.zero		896


//--------------------- SYMBOLS --------------------------

	.type		.nv.reservedSmem.offset0,@object
	.size		.nv.reservedSmem.offset0,0x4
	.type		vprintf,@function
